//
// Generated by NVIDIA NVVM Compiler
//
// Compiler Build ID: CL-36424714
// Cuda compilation tools, release 13.0, V13.0.88
// Based on NVVM 20.0.0
//

.version 9.0
.target sm_100
.address_size 64

	// .globl	_Z9wordCountPPcPPiii

.visible .entry _Z9wordCountPPcPPiii(
	.param .u64 .ptr .align 1 _Z9wordCountPPcPPiii_param_0,
	.param .u64 .ptr .align 1 _Z9wordCountPPcPPiii_param_1,
	.param .u32 _Z9wordCountPPcPPiii_param_2,
	.param .u32 _Z9wordCountPPcPPiii_param_3
)
{
	.reg .pred 	%p<12>;
	.reg .b16 	%rs<13>;
	.reg .b32 	%r<22>;
	.reg .b64 	%rd<26>;

	ld.param.u64 	%rd3, [_Z9wordCountPPcPPiii_param_0];
	ld.param.u64 	%rd4, [_Z9wordCountPPcPPiii_param_1];
	ld.param.u32 	%r6, [_Z9wordCountPPcPPiii_param_2];
	ld.param.u32 	%r8, [_Z9wordCountPPcPPiii_param_3];
	mov.u32 	%r9, %ntid.x;
	mov.u32 	%r10, %ctaid.x;
	mov.u32 	%r11, %tid.x;
	mad.lo.s32 	%r1, %r9, %r10, %r11;
	mov.u32 	%r12, %ntid.y;
	mov.u32 	%r13, %ctaid.y;
	mov.u32 	%r14, %tid.y;
	mad.lo.s32 	%r15, %r12, %r13, %r14;
	setp.ge.s32 	%p1, %r1, %r8;
	setp.ge.s32 	%p2, %r15, %r6;
	or.pred  	%p3, %p1, %p2;
	@%p3 bra 	$L__BB0_10;
	cvta.to.global.u64 	%rd5, %rd4;
	cvta.to.global.u64 	%rd6, %rd3;
	mul.wide.u32 	%rd7, %r15, 8;
	add.s64 	%rd1, %rd5, %rd7;
	ld.global.u64 	%rd8, [%rd1];
	cvta.to.global.u64 	%rd9, %rd8;
	mul.wide.s32 	%rd10, %r1, 4;
	add.s64 	%rd11, %rd9, %rd10;
	mov.b32 	%r21, 0;
	st.global.u32 	[%rd11], %r21;
	add.s64 	%rd12, %rd6, %rd7;
	ld.global.u64 	%rd13, [%rd12];
	cvta.to.global.u64 	%rd2, %rd13;
	ld.global.u8 	%rs12, [%rd2];
	setp.eq.s16 	%p4, %rs12, 10;
	@%p4 bra 	$L__BB0_5;
	mov.b32 	%r21, 0;
$L__BB0_3:
	setp.eq.s16 	%p5, %rs12, 0;
	@%p5 bra 	$L__BB0_5;
	add.s32 	%r4, %r21, 1;
	cvt.u64.u32 	%rd14, %r21;
	add.s64 	%rd15, %rd2, %rd14;
	ld.global.u8 	%rs12, [%rd15+1];
	setp.ne.s16 	%p6, %rs12, 10;
	mov.u32 	%r21, %r4;
	@%p6 bra 	$L__BB0_3;
$L__BB0_5:
	setp.ge.s32 	%p7, %r1, %r21;
	@%p7 bra 	$L__BB0_10;
	cvt.s64.s32 	%rd16, %r1;
	add.s64 	%rd17, %rd2, %rd16;
	ld.global.u8 	%rs4, [%rd17];
	add.s16 	%rs7, %rs4, -65;
	and.b16  	%rs8, %rs7, 255;
	add.s16 	%rs9, %rs4, -97;
	and.b16  	%rs10, %rs9, 255;
	min.u16 	%rs5, %rs8, %rs10;
	setp.eq.s16 	%p8, %rs5, 0;
	@%p8 bra 	$L__BB0_8;
	and.b16  	%rs11, %rs4, 223;
	setp.eq.s16 	%p9, %rs11, 0;
	setp.gt.u16 	%p10, %rs5, 25;
	or.pred  	%p11, %p9, %p10;
	@%p11 bra 	$L__BB0_9;
$L__BB0_8:
	ld.global.u64 	%rd22, [%rd1];
	cvta.to.global.u64 	%rd23, %rd22;
	add.s64 	%rd25, %rd23, %rd10;
	mov.b32 	%r19, 0;
	st.global.u32 	[%rd25], %r19;
	bra.uni 	$L__BB0_10;
$L__BB0_9:
	ld.global.u64 	%rd18, [%rd1];
	cvta.to.global.u64 	%rd19, %rd18;
	add.s64 	%rd21, %rd19, %rd10;
	mov.b32 	%r18, 1;
	st.global.u32 	[%rd21], %r18;
$L__BB0_10:
	ret;

}


// ===== COMPILED SASS (sm_100) =====

	.target	sm_100

	.elftype	@"ET_EXEC"


//--------------------- .note.nv.tkinfo           --------------------------
	.section	.note.nv.tkinfo,"",@"SHT_NOTE"
	.sectionflags	@"SHF_NOTE_NV_TKINFO"
	.tkinfo
        /*0018*/ 	.word	0x00000002
        /*0030*/ 	.string	""
        /*0030*/ 	.string	"ptxas"
        /*0030*/ 	.string	"Cuda compilation tools, release 13.0, V13.0.88"
        /*0030*/ 	.string	"Build cuda_13.0.r13.0/compiler.36424714_0"
        /*0030*/ 	.string	"-arch sm_100 -m 64 "



//--------------------- .note.nv.cuinfo           --------------------------
	.section	.note.nv.cuinfo,"",@"SHT_NOTE"
	.sectionflags	@"SHF_NOTE_NV_CUINFO"
        /*0018*/ 	.short	0x0002
        /*001a*/ 	.short	0x0064
        /*001c*/ 	.short	0x0082
	.zero		2


//--------------------- .nv.info                  --------------------------
	.section	.nv.info,"",@"SHT_CUDA_INFO"
	.align	4


	//----- nvinfo : EIATTR_REGCOUNT
	.align		4
        /*0000*/ 	.byte	0x04, 0x2f
        /*0002*/ 	.short	(.L_1 - .L_0)
	.align		4
.L_0:
        /*0004*/ 	.word	index@(_Z9wordCountPPcPPiii)
        /*0008*/ 	.word	0x0000000c


	//----- nvinfo : EIATTR_FRAME_SIZE
	.align		4
.L_1:
        /*000c*/ 	.byte	0x04, 0x11
        /*000e*/ 	.short	(.L_3 - .L_2)
	.align		4
.L_2:
        /*0010*/ 	.word	index@(_Z9wordCountPPcPPiii)
        /*0014*/ 	.word	0x00000000


	//----- nvinfo : EIATTR_MIN_STACK_SIZE
	.align		4
.L_3:
        /*0018*/ 	.byte	0x04, 0x12
        /*001a*/ 	.short	(.L_5 - .L_4)
	.align		4
.L_4:
        /*001c*/ 	.word	index@(_Z9wordCountPPcPPiii)
        /*0020*/ 	.word	0x00000000
.L_5:


//--------------------- .nv.compat                --------------------------
	.section	.nv.compat,"",@"SHT_CUDA_COMPAT_INFO"
	.align	4
        /*0000*/ 	.byte	0x02, 0x09, 0x00, 0x00, 0x02, 0x02, 0x01, 0x00, 0x02, 0x05, 0x05, 0x00, 0x03, 0x07, 0x01, 0x01
        /*0010*/ 	.byte	0x02, 0x03, 0x00, 0x00, 0x02, 0x06, 0x01, 0x00, 0x04, 0x0b, 0x08, 0x00, 0x09, 0x00, 0x00, 0x00
        /*0020*/ 	.byte	0x00, 0x00, 0x00, 0x00


//--------------------- .nv.info._Z9wordCountPPcPPiii --------------------------
	.section	.nv.info._Z9wordCountPPcPPiii,"",@"SHT_CUDA_INFO"
	.sectionflags	@""
	.align	4


	//----- nvinfo : EIATTR_CUDA_API_VERSION
	.align		4
        /*0000*/ 	.byte	0x04, 0x37
        /*0002*/ 	.short	(.L_7 - .L_6)
.L_6:
        /*0004*/ 	.word	0x00000082


	//----- nvinfo : EIATTR_KPARAM_INFO
	.align		4
.L_7:
        /*0008*/ 	.byte	0x04, 0x17
        /*000a*/ 	.short	(.L_9 - .L_8)
.L_8:
        /*000c*/ 	.word	0x00000000
        /*0010*/ 	.short	0x0003
        /*0012*/ 	.short	0x0014
        /*0014*/ 	.byte	0x00, 0xf0, 0x11, 0x00


	//----- nvinfo : EIATTR_KPARAM_INFO
	.align		4
.L_9:
        /*0018*/ 	.byte	0x04, 0x17
        /*001a*/ 	.short	(.L_11 - .L_10)
.L_10:
        /*001c*/ 	.word	0x00000000
        /*0020*/ 	.short	0x0002
        /*0022*/ 	.short	0x0010
        /*0024*/ 	.byte	0x00, 0xf0, 0x11, 0x00


	//----- nvinfo : EIATTR_KPARAM_INFO
	.align		4
.L_11:
        /*0028*/ 	.byte	0x04, 0x17
        /*002a*/ 	.short	(.L_13 - .L_12)
.L_12:
        /*002c*/ 	.word	0x00000000
        /*0030*/ 	.short	0x0001
        /*0032*/ 	.short	0x0008
        /*0034*/ 	.byte	0x00, 0xf5, 0x21, 0x00


	//----- nvinfo : EIATTR_KPARAM_INFO
	.align		4
.L_13:
        /*0038*/ 	.byte	0x04, 0x17
        /*003a*/ 	.short	(.L_15 - .L_14)
.L_14:
        /*003c*/ 	.word	0x00000000
        /*0040*/ 	.short	0x0000
        /*0042*/ 	.short	0x0000
        /*0044*/ 	.byte	0x00, 0xf5, 0x21, 0x00


	//----- nvinfo : EIATTR_SPARSE_MMA_MASK
	.align		4
.L_15:
        /*0048*/ 	.byte	0x03, 0x50
        /*004a*/ 	.short	0x0000


	//----- nvinfo : EIATTR_MAXREG_COUNT
	.align		4
        /*004c*/ 	.byte	0x03, 0x1b
        /*004e*/ 	.short	0x00ff


	//----- nvinfo : EIATTR_MERCURY_ISA_VERSION
	.align		4
        /*0050*/ 	.byte	0x03, 0x5f
        /*0052*/ 	.short	0x0101


	//----- nvinfo : EIATTR_VRC_CTA_INIT_COUNT
	.align		4
        /*0054*/ 	.byte	0x02, 0x4a
	.zero		1
	.zero		1


	//----- nvinfo : EIATTR_EXIT_INSTR_OFFSETS
	.align		4
        /*0058*/ 	.byte	0x04, 0x1c
        /*005a*/ 	.short	(.L_17 - .L_16)


	//   ....[0]....
.L_16:
        /*005c*/ 	.word	0x000000c0


	//   ....[1]....
        /*0060*/ 	.word	0x00000280


	//   ....[2]....
        /*0064*/ 	.word	0x000003b0


	//   ....[3]....
        /*0068*/ 	.word	0x00000400


	//----- nvinfo : EIATTR_CRS_STACK_SIZE
	.align		4
.L_17:
        /*006c*/ 	.byte	0x04, 0x1e
        /*006e*/ 	.short	(.L_19 - .L_18)
.L_18:
        /*0070*/ 	.word	0x00000000


	//----- nvinfo : EIATTR_CBANK_PARAM_SIZE
	.align		4
.L_19:
        /*0074*/ 	.byte	0x03, 0x19
        /*0076*/ 	.short	0x0018


	//----- nvinfo : EIATTR_PARAM_CBANK
	.align		4
        /*0078*/ 	.byte	0x04, 0x0a
        /*007a*/ 	.short	(.L_21 - .L_20)
	.align		4
.L_20:
        /*007c*/ 	.word	index@(.nv.constant0._Z9wordCountPPcPPiii)
        /*0080*/ 	.short	0x0380
        /*0082*/ 	.short	0x0018


	//----- nvinfo : EIATTR_SW_WAR
	.align		4
.L_21:
        /*0084*/ 	.byte	0x04, 0x36
        /*0086*/ 	.short	(.L_23 - .L_22)
.L_22:
        /*0088*/ 	.word	0x00000008
.L_23:


//--------------------- .nv.callgraph             --------------------------
	.section	.nv.callgraph,"",@"SHT_CUDA_CALLGRAPH"
	.align	4
	.sectionentsize	8
	.align		4
        /*0000*/ 	.word	0x00000000
	.align		4
        /*0004*/ 	.word	0xffffffff
	.align		4
        /*0008*/ 	.word	0x00000000
	.align		4
        /*000c*/ 	.word	0xfffffffe
	.align		4
        /*0010*/ 	.word	0x00000000
	.align		4
        /*0014*/ 	.word	0xfffffffd
	.align		4
        /*0018*/ 	.word	0x00000000
	.align		4
        /*001c*/ 	.word	0xfffffffc


//--------------------- .text._Z9wordCountPPcPPiii --------------------------
	.section	.text._Z9wordCountPPcPPiii,"ax",@progbits
	.align	128
        .global         _Z9wordCountPPcPPiii
        .type           _Z9wordCountPPcPPiii,@function
        .size           _Z9wordCountPPcPPiii,(.L_x_5 - _Z9wordCountPPcPPiii)
        .other          _Z9wordCountPPcPPiii,@"STO_CUDA_ENTRY STV_DEFAULT"
_Z9wordCountPPcPPiii:
.text._Z9wordCountPPcPPiii:
[----:B------:R-:W-:Y:S01]  /*0000*/  LDC R1, c[0x0][0x37c] ;  /* 0x0000df00ff017b82 */ /* 0x000fe20000000800 */
[----:B------:R-:W0:Y:S01]  /*0010*/  S2R R9, SR_CTAID.Y ;  /* 0x0000000000097919 */ /* 0x000e220000002600 */
[----:B------:R-:W1:Y:S01]  /*0020*/  LDCU UR4, c[0x0][0x360] ;  /* 0x00006c00ff0477ac */ /* 0x000e620008000800 */
[----:B------:R-:W0:Y:S01]  /*0030*/  S2R R2, SR_TID.Y ;  /* 0x0000000000027919 */ /* 0x000e220000002200 */
[----:B------:R-:W0:Y:S01]  /*0040*/  LDCU UR5, c[0x0][0x364] ;  /* 0x00006c80ff0577ac */ /* 0x000e220008000800 */
[----:B------:R-:W1:Y:S01]  /*0050*/  S2R R0, SR_CTAID.X ;  /* 0x0000000000007919 */ /* 0x000e620000002500 */
[----:B------:R-:W2:Y:S01]  /*0060*/  LDCU.64 UR6, c[0x0][0x390] ;  /* 0x00007200ff0677ac */ /* 0x000ea20008000a00 */
[----:B------:R-:W1:Y:S01]  /*0070*/  S2R R3, SR_TID.X ;  /* 0x0000000000037919 */ /* 0x000e620000002100 */
[----:B0-----:R-:W-:-:S05]  /*0080*/  IMAD R9, R9, UR5, R2 ;  /* 0x0000000509097c24 */ /* 0x001fca000f8e0202 */
[----:B--2---:R-:W-:Y:S01]  /*0090*/  ISETP.GE.AND P0, PT, R9, UR6, PT ;  /* 0x0000000609007c0c */ /* 0x004fe2000bf06270 */
[----:B-1----:R-:W-:-:S05]  /*00a0*/  IMAD R0, R0, UR4, R3 ;  /* 0x0000000400007c24 */ /* 0x002fca000f8e0203 */
[----:B------:R-:W-:-:S13]  /*00b0*/  ISETP.GE.OR P0, PT, R0, UR7, P0 ;  /* 0x0000000700007c0c */ /* 0x000fda0008706670 */
[----:B------:R-:W-:Y:S05]  /*00c0*/  @P0 EXIT ;  /* 0x000000000000094d */ /* 0x000fea0003800000 */
[----:B------:R-:W0:Y:S01]  /*00d0*/  LDC.64 R2, c[0x0][0x388] ;  /* 0x0000e200ff027b82 */ /* 0x000e220000000a00 */
[----:B------:R-:W1:Y:S07]  /*00e0*/  LDCU.64 UR4, c[0x0][0x358] ;  /* 0x00006b00ff0477ac */ /* 0x000e6e0008000a00 */
[----:B------:R-:W2:Y:S01]  /*00f0*/  LDC.64 R6, c[0x0][0x380] ;  /* 0x0000e000ff067b82 */ /* 0x000ea20000000a00 */
[----:B0-----:R-:W-:-:S05]  /*0100*/  IMAD.WIDE.U32 R2, R9, 0x8, R2 ;  /* 0x0000000809027825 */ /* 0x001fca00078e0002 */
[----:B-1----:R-:W3:Y:S01]  /*0110*/  LDG.E.64 R4, desc[UR4][R2.64] ;  /* 0x0000000402047981 */ /* 0x002ee2000c1e1b00 */
[----:B--2---:R-:W-:-:S04]  /*0120*/  IMAD.WIDE.U32 R6, R9, 0x8, R6 ;  /* 0x0000000809067825 */ /* 0x004fc800078e0006 */
[----:B---3--:R-:W-:-:S05]  /*0130*/  IMAD.WIDE R4, R0, 0x4, R4 ;  /* 0x0000000400047825 */ /* 0x008fca00078e0204 */
[----:B------:R0:W-:Y:S04]  /*0140*/  STG.E desc[UR4][R4.64], RZ ;  /* 0x000000ff04007986 */ /* 0x0001e8000c101904 */
[----:B------:R-:W2:Y:S04]  /*0150*/  LDG.E.64 R6, desc[UR4][R6.64] ;  /* 0x0000000406067981 */ /* 0x000ea8000c1e1b00 */
[----:B--2---:R-:W2:Y:S01]  /*0160*/  LDG.E.U8 R8, desc[UR4][R6.64] ;  /* 0x0000000406087981 */ /* 0x004ea2000c1e1100 */
[----:B------:R-:W-:Y:S01]  /*0170*/  BSSY.RECONVERGENT B0, `(.L_x_0) ;  /* 0x000000f000007945 */ /* 0x000fe20003800200 */
[----:B------:R-:W-:Y:S01]  /*0180*/  IMAD.MOV.U32 R9, RZ, RZ, RZ ;  /* 0x000000ffff097224 */ /* 0x000fe200078e00ff */
[----:B--2---:R-:W-:-:S13]  /*0190*/  ISETP.NE.AND P0, PT, R8, 0xa, PT ;  /* 0x0000000a0800780c */ /* 0x004fda0003f05270 */
[----:B0-----:R-:W-:Y:S05]  /*01a0*/  @!P0 BRA `(.L_x_1) ;  /* 0x00000000002c8947 */ /* 0x001fea0003800000 */
[----:B------:R-:W-:Y:S01]  /*01b0*/  PRMT R4, R8, 0x7610, R4 ;  /* 0x0000761008047816 */ /* 0x000fe20000000004 */
[----:B------:R-:W-:-:S07]  /*01c0*/  IMAD.MOV.U32 R9, RZ, RZ, RZ ;  /* 0x000000ffff097224 */ /* 0x000fce00078e00ff */
.L_x_2:
[----:B------:R-:W-:-:S04]  /*01d0*/  PRMT R4, R4, 0x9910, RZ ;  /* 0x0000991004047816 */ /* 0x000fc800000000ff */
[----:B------:R-:W-:-:S13]  /*01e0*/  ISETP.NE.AND P0, PT, R4, RZ, PT ;  /* 0x000000ff0400720c */ /* 0x000fda0003f05270 */
[----:B------:R-:W-:Y:S05]  /*01f0*/  @!P0 BRA `(.L_x_1) ;  /* 0x0000000000188947 */ /* 0x000fea0003800000 */
[----:B------:R-:W-:-:S05]  /*0200*/  IADD3 R4, P0, PT, R6, R9, RZ ;  /* 0x0000000906047210 */ /* 0x000fca0007f1e0ff */
[----:B------:R-:W-:-:S05]  /*0210*/  IMAD.X R5, RZ, RZ, R7, P0 ;  /* 0x000000ffff057224 */ /* 0x000fca00000e0607 */
[----:B------:R-:W2:Y:S01]  /*0220*/  LDG.E.U8 R4, desc[UR4][R4.64+0x1] ;  /* 0x0000010404047981 */ /* 0x000ea2000c1e1100 */
[----:B------:R-:W-:Y:S01]  /*0230*/  VIADD R9, R9, 0x1 ;  /* 0x0000000109097836 */ /* 0x000fe20000000000 */
[----:B--2---:R-:W-:-:S13]  /*0240*/  ISETP.NE.AND P0, PT, R4, 0xa, PT ;  /* 0x0000000a0400780c */ /* 0x004fda0003f05270 */
[----:B------:R-:W-:Y:S05]  /*0250*/  @P0 BRA `(.L_x_2) ;  /* 0xfffffffc00dc0947 */ /* 0x000fea000383ffff */
.L_x_1:
[----:B------:R-:W-:Y:S05]  /*0260*/  BSYNC.RECONVERGENT B0 ;  /* 0x0000000000007941 */ /* 0x000fea0003800200 */
.L_x_0:
[----:B------:R-:W-:-:S13]  /*0270*/  ISETP.GE.AND P0, PT, R0, R9, PT ;  /* 0x000000090000720c */ /* 0x000fda0003f06270 */
[----:B------:R-:W-:Y:S05]  /*0280*/  @P0 EXIT ;  /* 0x000000000000094d */ /* 0x000fea0003800000 */
[----:B------:R-:W-:-:S04]  /*0290*/  IADD3 R4, P0, PT, R0, R6, RZ ;  /* 0x0000000600047210 */ /* 0x000fc80007f1e0ff */
[----:B------:R-:W-:-:S05]  /*02a0*/  LEA.HI.X.SX32 R5, R0, R7, 0x1, P0 ;  /* 0x0000000700057211 */ /* 0x000fca00000f0eff */
[----:B------:R-:W2:Y:S02]  /*02b0*/  LDG.E.U8 R4, desc[UR4][R4.64] ;  /* 0x0000000404047981 */ /* 0x000ea4000c1e1100 */
[C---:B--2---:R-:W-:Y:S01]  /*02c0*/  VIADD R6, R4.reuse, 0xffffffbf ;  /* 0xffffffbf04067836 */ /* 0x044fe20000000000 */
[C---:B------:R-:W-:Y:S01]  /*02d0*/  LOP3.LUT P0, RZ, R4.reuse, 0xdf, RZ, 0xc0, !PT ;  /* 0x000000df04ff7812 */ /* 0x040fe2000780c0ff */
[----:B------:R-:W-:-:S03]  /*02e0*/  VIADD R7, R4, 0xffffff9f ;  /* 0xffffff9f04077836 */ /* 0x000fc60000000000 */
[----:B------:R-:W-:Y:S02]  /*02f0*/  LOP3.LUT R6, R6, 0xff, RZ, 0xc0, !PT ;  /* 0x000000ff06067812 */ /* 0x000fe400078ec0ff */
[----:B------:R-:W-:-:S04]  /*0300*/  LOP3.LUT R8, R7, 0xff, RZ, 0xc0, !PT ;  /* 0x000000ff07087812 */ /* 0x000fc800078ec0ff */
[----:B------:R-:W-:-:S04]  /*0310*/  VIMNMX.U16x2 R6, PT, PT, R6, R8, PT ;  /* 0x0000000806067248 */ /* 0x000fc80003fe0200 */
[C---:B------:R-:W-:Y:S02]  /*0320*/  PRMT R8, R6.reuse, 0x9910, RZ ;  /* 0x0000991006087816 */ /* 0x040fe400000000ff */
[----:B------:R-:W-:-:S03]  /*0330*/  LOP3.LUT R7, R6, 0xffff, RZ, 0xc0, !PT ;  /* 0x0000ffff06077812 */ /* 0x000fc600078ec0ff */
[----:B------:R-:W-:Y:S01]  /*0340*/  IMAD.MOV.U32 R6, RZ, RZ, R8 ;  /* 0x000000ffff067224 */ /* 0x000fe200078e0008 */
[----:B------:R-:W-:-:S04]  /*0350*/  ISETP.GT.U32.OR P0, PT, R7, 0x19, !P0 ;  /* 0x000000190700780c */ /* 0x000fc80004704470 */
[----:B------:R-:W-:-:S13]  /*0360*/  ISETP.NE.AND P1, PT, R6, RZ, PT ;  /* 0x000000ff0600720c */ /* 0x000fda0003f25270 */
[----:B------:R-:W-:Y:S05]  /*0370*/  @P0 BRA P1, `(.L_x_3) ;  /* 0x0000000000100947 */ /* 0x000fea0000800000 */
[----:B------:R-:W2:Y:S02]  /*0380*/  LDG.E.64 R2, desc[UR4][R2.64] ;  /* 0x0000000402027981 */ /* 0x000ea4000c1e1b00 */
[----:B--2---:R-:W-:-:S05]  /*0390*/  IMAD.WIDE R4, R0, 0x4, R2 ;  /* 0x0000000400047825 */ /* 0x004fca00078e0202 */
[----:B------:R-:W-:Y:S01]  /*03a0*/  STG.E desc[UR4][R4.64], RZ ;  /* 0x000000ff04007986 */ /* 0x000fe2000c101904 */
[----:B------:R-:W-:Y:S05]  /*03b0*/  EXIT ;  /* 0x000000000000794d */ /* 0x000fea0003800000 */
.L_x_3:
[----:B------:R-:W2:Y:S01]  /*03c0*/  LDG.E.64 R2, desc[UR4][R2.64] ;  /* 0x0000000402027981 */ /* 0x000ea2000c1e1b00 */
[----:B------:R-:W-:Y:S02]  /*03d0*/  IMAD.MOV.U32 R7, RZ, RZ, 0x1 ;  /* 0x00000001ff077424 */ /* 0x000fe400078e00ff */
[----:B--2---:R-:W-:-:S05]  /*03e0*/  IMAD.WIDE R4, R0, 0x4, R2 ;  /* 0x0000000400047825 */ /* 0x004fca00078e0202 */
[----:B------:R-:W-:Y:S01]  /*03f0*/  STG.E desc[UR4][R4.64], R7 ;  /* 0x0000000704007986 */ /* 0x000fe2000c101904 */
[----:B------:R-:W-:Y:S05]  /*0400*/  EXIT ;  /* 0x000000000000794d */ /* 0x000fea0003800000 */
.L_x_4:
[----:B------:R-:W-:-:S00]  /*0410*/  BRA `(.L_x_4) ;  /* 0xfffffffc00fc7947 */ /* 0x000fc0000383ffff */
[----:B------:R-:W-:-:S00]  /*0420*/  NOP ;  /* 0x0000000000007918 */ /* 0x000fc00000000000 */
        /* <DEDUP_REMOVED lines=13> */
.L_x_5:


//--------------------- .nv.shared.reserved.0     --------------------------
	.section	.nv.shared.reserved.0,"aw",@nobits
	.weak		__nv_reservedSMEM_offset_0_alias
	.size		__nv_reservedSMEM_offset_0_alias, 0, 64
	.other		__nv_reservedSMEM_offset_0_alias,@"STO_CUDA_RESERVED_SHARED STV_DEFAULT"
__nv_reservedSMEM_offset_0_alias:
	.zero		0
	.zero		64


//--------------------- .nv.constant0._Z9wordCountPPcPPiii --------------------------
	.section	.nv.constant0._Z9wordCountPPcPPiii,"a",@progbits
	.sectionflags	@""
	.align	4
.nv.constant0._Z9wordCountPPcPPiii:
	.zero		920


//--------------------- SYMBOLS --------------------------

	.type		.nv.reservedSmem.offset0,@object
	.size		.nv.reservedSmem.offset0,0x4
